//
// Generated by NVIDIA NVVM Compiler
//
// Compiler Build ID: CL-36424714
// Cuda compilation tools, release 13.0, V13.0.88
// Based on NVVM 20.0.0
//

.version 9.0
.target sm_100
.address_size 64

	// .globl	_Z11_primeCountPiiS_

.visible .entry _Z11_primeCountPiiS_(
	.param .u64 .ptr .align 1 _Z11_primeCountPiiS__param_0,
	.param .u32 _Z11_primeCountPiiS__param_1,
	.param .u64 .ptr .align 1 _Z11_primeCountPiiS__param_2
)
{
	.reg .pred 	%p<8>;
	.reg .b32 	%r<20>;
	.reg .b64 	%rd<7>;

	ld.param.u64 	%rd4, [_Z11_primeCountPiiS__param_0];
	ld.param.u32 	%r11, [_Z11_primeCountPiiS__param_1];
	ld.param.u64 	%rd5, [_Z11_primeCountPiiS__param_2];
	mov.u32 	%r12, %ctaid.x;
	mov.u32 	%r1, %ntid.x;
	mov.u32 	%r13, %tid.x;
	mad.lo.s32 	%r18, %r12, %r1, %r13;
	setp.ge.s32 	%p1, %r18, %r11;
	@%p1 bra 	$L__BB0_8;
	mov.u32 	%r14, %nctaid.x;
	mul.lo.s32 	%r3, %r1, %r14;
	cvta.to.global.u64 	%rd1, %rd4;
	cvta.to.global.u64 	%rd2, %rd5;
$L__BB0_2:
	mul.wide.s32 	%rd6, %r18, 4;
	add.s64 	%rd3, %rd1, %rd6;
	ld.global.u32 	%r5, [%rd3];
	setp.lt.s32 	%p2, %r5, 4;
	@%p2 bra 	$L__BB0_6;
	add.s32 	%r6, %r5, -1;
	mov.b32 	%r19, 2;
$L__BB0_4:
	rem.u32 	%r8, %r5, %r19;
	setp.ne.s32 	%p3, %r8, 0;
	add.s32 	%r19, %r19, 1;
	setp.lt.s32 	%p4, %r19, %r6;
	and.pred  	%p5, %p4, %p3;
	@%p5 bra 	$L__BB0_4;
	setp.eq.s32 	%p6, %r8, 0;
	@%p6 bra 	$L__BB0_7;
$L__BB0_6:
	atom.global.add.u32 	%r16, [%rd2], 1;
	mov.b32 	%r17, 0;
	st.global.u32 	[%rd3], %r17;
$L__BB0_7:
	add.s32 	%r18, %r18, %r3;
	bar.sync 	0;
	setp.lt.s32 	%p7, %r18, %r11;
	@%p7 bra 	$L__BB0_2;
$L__BB0_8:
	ret;

}


// ===== COMPILED SASS (sm_100) =====

	.target	sm_100

	.elftype	@"ET_EXEC"


//--------------------- .note.nv.tkinfo           --------------------------
	.section	.note.nv.tkinfo,"",@"SHT_NOTE"
	.sectionflags	@"SHF_NOTE_NV_TKINFO"
	.tkinfo
        /*0018*/ 	.word	0x00000002
        /*0030*/ 	.string	""
        /*0030*/ 	.string	"ptxas"
        /*0030*/ 	.string	"Cuda compilation tools, release 13.0, V13.0.88"
        /*0030*/ 	.string	"Build cuda_13.0.r13.0/compiler.36424714_0"
        /*0030*/ 	.string	"-arch sm_100 -m 64 "



//--------------------- .note.nv.cuinfo           --------------------------
	.section	.note.nv.cuinfo,"",@"SHT_NOTE"
	.sectionflags	@"SHF_NOTE_NV_CUINFO"
        /*0018*/ 	.short	0x0002
        /*001a*/ 	.short	0x0064
        /*001c*/ 	.short	0x0082
	.zero		2


//--------------------- .nv.info                  --------------------------
	.section	.nv.info,"",@"SHT_CUDA_INFO"
	.align	4


	//----- nvinfo : EIATTR_REGCOUNT
	.align		4
        /*0000*/ 	.byte	0x04, 0x2f
        /*0002*/ 	.short	(.L_1 - .L_0)
	.align		4
.L_0:
        /*0004*/ 	.word	index@(_Z11_primeCountPiiS_)
        /*0008*/ 	.word	0x0000000e


	//----- nvinfo : EIATTR_FRAME_SIZE
	.align		4
.L_1:
        /*000c*/ 	.byte	0x04, 0x11
        /*000e*/ 	.short	(.L_3 - .L_2)
	.align		4
.L_2:
        /*0010*/ 	.word	index@(_Z11_primeCountPiiS_)
        /*0014*/ 	.word	0x00000000


	//----- nvinfo : EIATTR_MIN_STACK_SIZE
	.align		4
.L_3:
        /*0018*/ 	.byte	0x04, 0x12
        /*001a*/ 	.short	(.L_5 - .L_4)
	.align		4
.L_4:
        /*001c*/ 	.word	index@(_Z11_primeCountPiiS_)
        /*0020*/ 	.word	0x00000000
.L_5:


//--------------------- .nv.compat                --------------------------
	.section	.nv.compat,"",@"SHT_CUDA_COMPAT_INFO"
	.align	4
        /*0000*/ 	.byte	0x02, 0x09, 0x00, 0x00, 0x02, 0x02, 0x01, 0x00, 0x02, 0x05, 0x05, 0x00, 0x03, 0x07, 0x01, 0x01
        /*0010*/ 	.byte	0x02, 0x03, 0x00, 0x00, 0x02, 0x06, 0x01, 0x00, 0x04, 0x0b, 0x08, 0x00, 0x09, 0x00, 0x00, 0x00
        /*0020*/ 	.byte	0x00, 0x00, 0x00, 0x00


//--------------------- .nv.info._Z11_primeCountPiiS_ --------------------------
	.section	.nv.info._Z11_primeCountPiiS_,"",@"SHT_CUDA_INFO"
	.sectionflags	@""
	.align	4


	//----- nvinfo : EIATTR_CUDA_API_VERSION
	.align		4
        /*0000*/ 	.byte	0x04, 0x37
        /*0002*/ 	.short	(.L_7 - .L_6)
.L_6:
        /*0004*/ 	.word	0x00000082


	//----- nvinfo : EIATTR_KPARAM_INFO
	.align		4
.L_7:
        /*0008*/ 	.byte	0x04, 0x17
        /*000a*/ 	.short	(.L_9 - .L_8)
.L_8:
        /*000c*/ 	.word	0x00000000
        /*0010*/ 	.short	0x0002
        /*0012*/ 	.short	0x0010
        /*0014*/ 	.byte	0x00, 0xf5, 0x21, 0x00


	//----- nvinfo : EIATTR_KPARAM_INFO
	.align		4
.L_9:
        /*0018*/ 	.byte	0x04, 0x17
        /*001a*/ 	.short	(.L_11 - .L_10)
.L_10:
        /*001c*/ 	.word	0x00000000
        /*0020*/ 	.short	0x0001
        /*0022*/ 	.short	0x0008
        /*0024*/ 	.byte	0x00, 0xf0, 0x11, 0x00


	//----- nvinfo : EIATTR_KPARAM_INFO
	.align		4
.L_11:
        /*0028*/ 	.byte	0x04, 0x17
        /*002a*/ 	.short	(.L_13 - .L_12)
.L_12:
        /*002c*/ 	.word	0x00000000
        /*0030*/ 	.short	0x0000
        /*0032*/ 	.short	0x0000
        /*0034*/ 	.byte	0x00, 0xf5, 0x21, 0x00


	//----- nvinfo : EIATTR_SPARSE_MMA_MASK
	.align		4
.L_13:
        /*0038*/ 	.byte	0x03, 0x50
        /*003a*/ 	.short	0x0000


	//----- nvinfo : EIATTR_MAXREG_COUNT
	.align		4
        /*003c*/ 	.byte	0x03, 0x1b
        /*003e*/ 	.short	0x00ff


	//----- nvinfo : EIATTR_NUM_BARRIERS
	.align		4
        /*0040*/ 	.byte	0x02, 0x4c
        /*0042*/ 	.byte	0x01
	.zero		1


	//----- nvinfo : EIATTR_MERCURY_ISA_VERSION
	.align		4
        /*0044*/ 	.byte	0x03, 0x5f
        /*0046*/ 	.short	0x0101


	//----- nvinfo : EIATTR_INT_WARP_WIDE_INSTR_OFFSETS
	.align		4
        /*0048*/ 	.byte	0x04, 0x31
        /*004a*/ 	.short	(.L_15 - .L_14)


	//   ....[0]....
.L_14:
        /*004c*/ 	.word	0x00000300


	//----- nvinfo : EIATTR_VRC_CTA_INIT_COUNT
	.align		4
.L_15:
        /*0050*/ 	.byte	0x02, 0x4a
	.zero		1
	.zero		1


	//----- nvinfo : EIATTR_EXIT_INSTR_OFFSETS
	.align		4
        /*0054*/ 	.byte	0x04, 0x1c
        /*0056*/ 	.short	(.L_17 - .L_16)


	//   ....[0]....
.L_16:
        /*0058*/ 	.word	0x00000070


	//   ....[1]....
        /*005c*/ 	.word	0x00000390


	//----- nvinfo : EIATTR_CRS_STACK_SIZE
	.align		4
.L_17:
        /*0060*/ 	.byte	0x04, 0x1e
        /*0062*/ 	.short	(.L_19 - .L_18)
.L_18:
        /*0064*/ 	.word	0x00000000


	//----- nvinfo : EIATTR_CBANK_PARAM_SIZE
	.align		4
.L_19:
        /*0068*/ 	.byte	0x03, 0x19
        /*006a*/ 	.short	0x0018


	//----- nvinfo : EIATTR_PARAM_CBANK
	.align		4
        /*006c*/ 	.byte	0x04, 0x0a
        /*006e*/ 	.short	(.L_21 - .L_20)
	.align		4
.L_20:
        /*0070*/ 	.word	index@(.nv.constant0._Z11_primeCountPiiS_)
        /*0074*/ 	.short	0x0380
        /*0076*/ 	.short	0x0018


	//----- nvinfo : EIATTR_SW_WAR
	.align		4
.L_21:
        /*0078*/ 	.byte	0x04, 0x36
        /*007a*/ 	.short	(.L_23 - .L_22)
.L_22:
        /*007c*/ 	.word	0x00000008
.L_23:


//--------------------- .nv.callgraph             --------------------------
	.section	.nv.callgraph,"",@"SHT_CUDA_CALLGRAPH"
	.align	4
	.sectionentsize	8
	.align		4
        /*0000*/ 	.word	0x00000000
	.align		4
        /*0004*/ 	.word	0xffffffff
	.align		4
        /*0008*/ 	.word	0x00000000
	.align		4
        /*000c*/ 	.word	0xfffffffe
	.align		4
        /*0010*/ 	.word	0x00000000
	.align		4
        /*0014*/ 	.word	0xfffffffd
	.align		4
        /*0018*/ 	.word	0x00000000
	.align		4
        /*001c*/ 	.word	0xfffffffc


//--------------------- .text._Z11_primeCountPiiS_ --------------------------
	.section	.text._Z11_primeCountPiiS_,"ax",@progbits
	.align	128
        .global         _Z11_primeCountPiiS_
        .type           _Z11_primeCountPiiS_,@function
        .size           _Z11_primeCountPiiS_,(.L_x_6 - _Z11_primeCountPiiS_)
        .other          _Z11_primeCountPiiS_,@"STO_CUDA_ENTRY STV_DEFAULT"
_Z11_primeCountPiiS_:
.text._Z11_primeCountPiiS_:
[----:B------:R-:W-:Y:S01]  /*0000*/  LDC R1, c[0x0][0x37c] ;  /* 0x0000df00ff017b82 */ /* 0x000fe20000000800 */
[----:B------:R-:W0:Y:S07]  /*0010*/  S2R R0, SR_TID.X ;  /* 0x0000000000007919 */ /* 0x000e2e0000002100 */
[----:B------:R-:W0:Y:S01]  /*0020*/  S2UR UR4, SR_CTAID.X ;  /* 0x00000000000479c3 */ /* 0x000e220000002500 */
[----:B------:R-:W1:Y:S07]  /*0030*/  LDCU UR5, c[0x0][0x388] ;  /* 0x00007100ff0577ac */ /* 0x000e6e0008000800 */
[----:B------:R-:W0:Y:S02]  /*0040*/  LDC R7, c[0x0][0x360] ;  /* 0x0000d800ff077b82 */ /* 0x000e240000000800 */
[----:B0-----:R-:W-:-:S05]  /*0050*/  IMAD R0, R7, UR4, R0 ;  /* 0x0000000407007c24 */ /* 0x001fca000f8e0200 */
[----:B-1----:R-:W-:-:S13]  /*0060*/  ISETP.GE.AND P0, PT, R0, UR5, PT ;  /* 0x0000000500007c0c */ /* 0x002fda000bf06270 */
[----:B------:R-:W-:Y:S05]  /*0070*/  @P0 EXIT ;  /* 0x000000000000094d */ /* 0x000fea0003800000 */
[----:B------:R-:W0:Y:S01]  /*0080*/  LDCU UR4, c[0x0][0x370] ;  /* 0x00006e00ff0477ac */ /* 0x000e220008000800 */
[----:B------:R-:W1:Y:S01]  /*0090*/  LDCU.64 UR6, c[0x0][0x358] ;  /* 0x00006b00ff0677ac */ /* 0x000e620008000a00 */
[----:B0-----:R-:W-:-:S07]  /*00a0*/  IMAD R7, R7, UR4, RZ ;  /* 0x0000000407077c24 */ /* 0x001fce000f8e02ff */
.L_x_4:
[----:B0-----:R-:W0:Y:S01]  /*00b0*/  LDC.64 R2, c[0x0][0x380] ;  /* 0x0000e000ff027b82 */ /* 0x001e220000000a00 */
[----:B------:R-:W2:Y:S01]  /*00c0*/  LDCU UR4, c[0x0][0x388] ;  /* 0x00007100ff0477ac */ /* 0x000ea20008000800 */
[----:B0-----:R-:W-:-:S05]  /*00d0*/  IMAD.WIDE R2, R0, 0x4, R2 ;  /* 0x0000000400027825 */ /* 0x001fca00078e0202 */
[----:B-1----:R-:W3:Y:S01]  /*00e0*/  LDG.E R10, desc[UR6][R2.64] ;  /* 0x00000006020a7981 */ /* 0x002ee2000c1e1900 */
[----:B------:R-:W-:-:S05]  /*00f0*/  IMAD.IADD R0, R7, 0x1, R0 ;  /* 0x0000000107007824 */ /* 0x000fca00078e0200 */
[----:B--2---:R-:W-:Y:S02]  /*0100*/  ISETP.GE.AND P0, PT, R0, UR4, PT ;  /* 0x0000000400007c0c */ /* 0x004fe4000bf06270 */
[----:B---3--:R-:W-:-:S13]  /*0110*/  ISETP.GE.AND P1, PT, R10, 0x4, PT ;  /* 0x000000040a00780c */ /* 0x008fda0003f26270 */
[----:B------:R-:W-:Y:S05]  /*0120*/  @!P1 BRA `(.L_x_0) ;  /* 0x00000000006c9947 */ /* 0x000fea0003800000 */
[----:B------:R-:W-:Y:S01]  /*0130*/  HFMA2 R6, -RZ, RZ, 0, 1.1920928955078125e-07 ;  /* 0x00000002ff067431 */ /* 0x000fe200000001ff */
[----:B------:R-:W-:Y:S01]  /*0140*/  BSSY.RECONVERGENT B0, `(.L_x_1) ;  /* 0x0000017000007945 */ /* 0x000fe20003800200 */
[----:B------:R-:W-:-:S07]  /*0150*/  VIADD R11, R10, 0xffffffff ;  /* 0xffffffff0a0b7836 */ /* 0x000fce0000000000 */
.L_x_2:
[----:B------:R-:W0:Y:S01]  /*0160*/  I2F.U32.RP R8, R6 ;  /* 0x0000000600087306 */ /* 0x000e220000209000 */
[----:B------:R-:W-:-:S07]  /*0170*/  ISETP.NE.U32.AND P2, PT, R6, RZ, PT ;  /* 0x000000ff0600720c */ /* 0x000fce0003f45070 */
[----:B0-----:R-:W0:Y:S02]  /*0180*/  MUFU.RCP R8, R8 ;  /* 0x0000000800087308 */ /* 0x001e240000001000 */
[----:B0-----:R-:W-:-:S06]  /*0190*/  VIADD R4, R8, 0xffffffe ;  /* 0x0ffffffe08047836 */ /* 0x001fcc0000000000 */
[----:B------:R0:W1:Y:S02]  /*01a0*/  F2I.FTZ.U32.TRUNC.NTZ R5, R4 ;  /* 0x0000000400057305 */ /* 0x000064000021f000 */
[----:B0-----:R-:W-:Y:S01]  /*01b0*/  MOV R4, RZ ;  /* 0x000000ff00047202 */ /* 0x001fe20000000f00 */
[----:B-1----:R-:W-:-:S04]  /*01c0*/  IMAD.MOV R9, RZ, RZ, -R5 ;  /* 0x000000ffff097224 */ /* 0x002fc800078e0a05 */
[----:B------:R-:W-:-:S04]  /*01d0*/  IMAD R9, R9, R6, RZ ;  /* 0x0000000609097224 */ /* 0x000fc800078e02ff */
[----:B------:R-:W-:-:S06]  /*01e0*/  IMAD.HI.U32 R5, R5, R9, R4 ;  /* 0x0000000905057227 */ /* 0x000fcc00078e0004 */
[----:B------:R-:W-:-:S04]  /*01f0*/  IMAD.HI.U32 R5, R5, R10, RZ ;  /* 0x0000000a05057227 */ /* 0x000fc800078e00ff */
[----:B------:R-:W-:-:S04]  /*0200*/  IMAD.MOV R5, RZ, RZ, -R5 ;  /* 0x000000ffff057224 */ /* 0x000fc800078e0a05 */
[----:B------:R-:W-:-:S05]  /*0210*/  IMAD R5, R6, R5, R10 ;  /* 0x0000000506057224 */ /* 0x000fca00078e020a */
[----:B------:R-:W-:-:S13]  /*0220*/  ISETP.GE.U32.AND P1, PT, R5, R6, PT ;  /* 0x000000060500720c */ /* 0x000fda0003f26070 */
[----:B------:R-:W-:-:S04]  /*0230*/  @P1 IADD3 R5, PT, PT, R5, -R6, RZ ;  /* 0x8000000605051210 */ /* 0x000fc80007ffe0ff */
[----:B------:R-:W-:-:S13]  /*0240*/  ISETP.GE.U32.AND P1, PT, R5, R6, PT ;  /* 0x000000060500720c */ /* 0x000fda0003f26070 */
[----:B------:R-:W-:Y:S01]  /*0250*/  @P1 IMAD.IADD R5, R5, 0x1, -R6 ;  /* 0x0000000105051824 */ /* 0x000fe200078e0a06 */
[----:B------:R-:W-:Y:S02]  /*0260*/  @!P2 LOP3.LUT R5, RZ, R6, RZ, 0x33, !PT ;  /* 0x00000006ff05a212 */ /* 0x000fe400078e33ff */
[----:B------:R-:W-:Y:S02]  /*0270*/  IADD3 R6, PT, PT, R6, 0x1, RZ ;  /* 0x0000000106067810 */ /* 0x000fe40007ffe0ff */
[----:B------:R-:W-:Y:S02]  /*0280*/  ISETP.NE.AND P2, PT, R5, RZ, PT ;  /* 0x000000ff0500720c */ /* 0x000fe40003f45270 */
[----:B------:R-:W-:-:S13]  /*0290*/  ISETP.GE.AND P1, PT, R6, R11, PT ;  /* 0x0000000b0600720c */ /* 0x000fda0003f26270 */
[----:B------:R-:W-:Y:S05]  /*02a0*/  @!P1 BRA P2, `(.L_x_2) ;  /* 0xfffffffc00ac9947 */ /* 0x000fea000103ffff */
[----:B------:R-:W-:Y:S05]  /*02b0*/  BSYNC.RECONVERGENT B0 ;  /* 0x0000000000007941 */ /* 0x000fea0003800200 */
.L_x_1:
[----:B------:R-:W-:-:S13]  /*02c0*/  ISETP.NE.AND P1, PT, R5, RZ, PT ;  /* 0x000000ff0500720c */ /* 0x000fda0003f25270 */
[----:B------:R-:W-:Y:S05]  /*02d0*/  @!P1 BRA `(.L_x_3) ;  /* 0x0000000000209947 */ /* 0x000fea0003800000 */
.L_x_0:
[----:B------:R-:W0:Y:S01]  /*02e0*/  S2R R6, SR_LANEID ;  /* 0x0000000000067919 */ /* 0x000e220000000000 */
[----:B------:R-:W1:Y:S01]  /*02f0*/  LDC.64 R4, c[0x0][0x390] ;  /* 0x0000e400ff047b82 */ /* 0x000e620000000a00 */
[----:B------:R-:W-:Y:S02]  /*0300*/  VOTEU.ANY UR4, UPT, PT ;  /* 0x0000000000047886 */ /* 0x000fe400038e0100 */
[----:B------:R-:W-:Y:S02]  /*0310*/  UFLO.U32 UR5, UR4 ;  /* 0x00000004000572bd */ /* 0x000fe400080e0000 */
[----:B------:R-:W1:Y:S04]  /*0320*/  POPC R9, UR4 ;  /* 0x0000000400097d09 */ /* 0x000e680008000000 */
[----:B0-----:R-:W-:-:S13]  /*0330*/  ISETP.EQ.U32.AND P1, PT, R6, UR5, PT ;  /* 0x0000000506007c0c */ /* 0x001fda000bf22070 */
[----:B-1----:R0:W-:Y:S04]  /*0340*/  @P1 REDG.E.ADD.STRONG.GPU desc[UR6][R4.64], R9 ;  /* 0x000000090400198e */ /* 0x0021e8000c12e106 */
[----:B------:R0:W-:Y:S02]  /*0350*/  STG.E desc[UR6][R2.64], RZ ;  /* 0x000000ff02007986 */ /* 0x0001e4000c101906 */
.L_x_3:
[----:B------:R-:W-:Y:S05]  /*0360*/  WARPSYNC.ALL ;  /* 0x0000000000007948 */ /* 0x000fea0003800000 */
[----:B------:R-:W-:Y:S06]  /*0370*/  BAR.SYNC.DEFER_BLOCKING 0x0 ;  /* 0x0000000000007b1d */ /* 0x000fec0000010000 */
[----:B------:R-:W-:Y:S05]  /*0380*/  @!P0 BRA `(.L_x_4) ;  /* 0xfffffffc00488947 */ /* 0x000fea000383ffff */
[----:B------:R-:W-:Y:S05]  /*0390*/  EXIT ;  /* 0x000000000000794d */ /* 0x000fea0003800000 */
.L_x_5:
[----:B------:R-:W-:-:S00]  /*03a0*/  BRA `(.L_x_5) ;  /* 0xfffffffc00fc7947 */ /* 0x000fc0000383ffff */
[----:B------:R-:W-:-:S00]  /*03b0*/  NOP ;  /* 0x0000000000007918 */ /* 0x000fc00000000000 */
        /* <DEDUP_REMOVED lines=12> */
.L_x_6:


//--------------------- .nv.shared.reserved.0     --------------------------
	.section	.nv.shared.reserved.0,"aw",@nobits
	.weak		__nv_reservedSMEM_offset_0_alias
	.size		__nv_reservedSMEM_offset_0_alias, 0, 64
	.other		__nv_reservedSMEM_offset_0_alias,@"STO_CUDA_RESERVED_SHARED STV_DEFAULT"
__nv_reservedSMEM_offset_0_alias:
	.zero		0
	.zero		64


//--------------------- .nv.constant0._Z11_primeCountPiiS_ --------------------------
	.section	.nv.constant0._Z11_primeCountPiiS_,"a",@progbits
	.sectionflags	@""
	.align	4
.nv.constant0._Z11_primeCountPiiS_:
	.zero		920


//--------------------- SYMBOLS --------------------------

	.type		.nv.reservedSmem.offset0,@object
	.size		.nv.reservedSmem.offset0,0x4
